	.headerflags	@"EF_CUDA_TEXMODE_UNIFIED EF_CUDA_64BIT_ADDRESS EF_CUDA_ACCELERATORS EF_CUDA_SM90 EF_CUDA_VIRTUAL_SM(EF_CUDA_SM90)"
	.elftype	@"ET_EXEC"


//--------------------- .nv.info                  --------------------------
	.section	.nv.info,"",@"SHT_CUDA_INFO"
	.align	4


	//----- nvinfo : EIATTR_REGCOUNT
	.align		4
        /*0000*/ 	.byte	0x04, 0x2f
        /*0002*/ 	.short	(.L_3 - .L_2)
	.align		4
.L_2:
        /*0004*/ 	.word	index@(triton_poi_fused__native_batch_norm_legit_no_training_relu_23)
        /*0008*/ 	.word	0x00000016


	//----- nvinfo : EIATTR_MIN_STACK_SIZE
	.align		4
.L_3:
        /*000c*/ 	.byte	0x04, 0x12
        /*000e*/ 	.short	(.L_5 - .L_4)
	.align		4
.L_4:
        /*0010*/ 	.word	index@(triton_poi_fused__native_batch_norm_legit_no_training_relu_23)
        /*0014*/ 	.word	0x00000000


	//----- nvinfo : EIATTR_FRAME_SIZE
	.align		4
.L_5:
        /*0018*/ 	.byte	0x04, 0x11
        /*001a*/ 	.short	(.L_7 - .L_6)
	.align		4
.L_6:
        /*001c*/ 	.word	index@(triton_poi_fused__native_batch_norm_legit_no_training_relu_23)
        /*0020*/ 	.word	0x00000000


	//----- nvinfo : EIATTR_MIN_STACK_SIZE
	.align		4
.L_7:
        /*0024*/ 	.byte	0x04, 0x12
        /*0026*/ 	.short	(.L_9 - .L_8)
	.align		4
.L_8:
        /*0028*/ 	.word	index@(triton_poi_fused__native_batch_norm_legit_no_training_relu_23)
        /*002c*/ 	.word	0x00000000
.L_9:


//--------------------- .nv.info.triton_poi_fused__native_batch_norm_legit_no_training_relu_23 --------------------------
	.section	.nv.info.triton_poi_fused__native_batch_norm_legit_no_training_relu_23,"",@"SHT_CUDA_INFO"
	.sectionflags	@""
	.align	4


	//----- nvinfo : EIATTR_CUDA_API_VERSION
	.align		4
        /*0000*/ 	.byte	0x04, 0x37
        /*0002*/ 	.short	(.L_11 - .L_10)
.L_10:
        /*0004*/ 	.word	0x0000007c


	//----- nvinfo : EIATTR_KPARAM_INFO
	.align		4
.L_11:
        /*0008*/ 	.byte	0x04, 0x17
        /*000a*/ 	.short	(.L_13 - .L_12)
.L_12:
        /*000c*/ 	.word	0x00000000
        /*0010*/ 	.short	0x0006
        /*0012*/ 	.short	0x0030
        /*0014*/ 	.byte	0x00, 0xf0, 0x11, 0x00


	//----- nvinfo : EIATTR_KPARAM_INFO
	.align		4
.L_13:
        /*0018*/ 	.byte	0x04, 0x17
        /*001a*/ 	.short	(.L_15 - .L_14)
.L_14:
        /*001c*/ 	.word	0x00000000
        /*0020*/ 	.short	0x0005
        /*0022*/ 	.short	0x0028
        /*0024*/ 	.byte	0x00, 0xf4, 0x21, 0x00


	//----- nvinfo : EIATTR_KPARAM_INFO
	.align		4
.L_15:
        /*0028*/ 	.byte	0x04, 0x17
        /*002a*/ 	.short	(.L_17 - .L_16)
.L_16:
        /*002c*/ 	.word	0x00000000
        /*0030*/ 	.short	0x0004
        /*0032*/ 	.short	0x0020
        /*0034*/ 	.byte	0x00, 0xf4, 0x21, 0x00


	//----- nvinfo : EIATTR_KPARAM_INFO
	.align		4
.L_17:
        /*0038*/ 	.byte	0x04, 0x17
        /*003a*/ 	.short	(.L_19 - .L_18)
.L_18:
        /*003c*/ 	.word	0x00000000
        /*0040*/ 	.short	0x0003
        /*0042*/ 	.short	0x0018
        /*0044*/ 	.byte	0x00, 0xf4, 0x21, 0x00


	//----- nvinfo : EIATTR_KPARAM_INFO
	.align		4
.L_19:
        /*0048*/ 	.byte	0x04, 0x17
        /*004a*/ 	.short	(.L_21 - .L_20)
.L_20:
        /*004c*/ 	.word	0x00000000
        /*0050*/ 	.short	0x0002
        /*0052*/ 	.short	0x0010
        /*0054*/ 	.byte	0x00, 0xf4, 0x21, 0x00


	//----- nvinfo : EIATTR_KPARAM_INFO
	.align		4
.L_21:
        /*0058*/ 	.byte	0x04, 0x17
        /*005a*/ 	.short	(.L_23 - .L_22)
.L_22:
        /*005c*/ 	.word	0x00000000
        /*0060*/ 	.short	0x0001
        /*0062*/ 	.short	0x0008
        /*0064*/ 	.byte	0x00, 0xf4, 0x21, 0x00


	//----- nvinfo : EIATTR_KPARAM_INFO
	.align		4
.L_23:
        /*0068*/ 	.byte	0x04, 0x17
        /*006a*/ 	.short	(.L_25 - .L_24)
.L_24:
        /*006c*/ 	.word	0x00000000
        /*0070*/ 	.short	0x0000
        /*0072*/ 	.short	0x0000
        /*0074*/ 	.byte	0x00, 0xf4, 0x21, 0x00


	//----- nvinfo : EIATTR_SPARSE_MMA_MASK
	.align		4
.L_25:
        /*0078*/ 	.byte	0x03, 0x50
        /*007a*/ 	.short	0x0000


	//----- nvinfo : EIATTR_MAXREG_COUNT
	.align		4
        /*007c*/ 	.byte	0x03, 0x1b
        /*007e*/ 	.short	0x00ff


	//----- nvinfo : EIATTR_EXIT_INSTR_OFFSETS
	.align		4
        /*0080*/ 	.byte	0x04, 0x1c
        /*0082*/ 	.short	(.L_27 - .L_26)


	//   ....[0]....
.L_26:
        /*0084*/ 	.word	0x00000490


	//   ....[1]....
        /*0088*/ 	.word	0x000004b0


	//----- nvinfo : EIATTR_REQNTID
	.align		4
.L_27:
        /*008c*/ 	.byte	0x04, 0x10
        /*008e*/ 	.short	(.L_29 - .L_28)
.L_28:
        /*0090*/ 	.word	0x00000080
        /*0094*/ 	.word	0x00000001
        /*0098*/ 	.word	0x00000001


	//----- nvinfo : EIATTR_CBANK_PARAM_SIZE
	.align		4
.L_29:
        /*009c*/ 	.byte	0x03, 0x19
        /*009e*/ 	.short	0x0034


	//----- nvinfo : EIATTR_PARAM_CBANK
	.align		4
        /*00a0*/ 	.byte	0x04, 0x0a
        /*00a2*/ 	.short	(.L_31 - .L_30)
	.align		4
.L_30:
        /*00a4*/ 	.word	index@(.nv.constant0.triton_poi_fused__native_batch_norm_legit_no_training_relu_23)
        /*00a8*/ 	.short	0x0210
        /*00aa*/ 	.short	0x0034


	//----- nvinfo : EIATTR_SW_WAR
	.align		4
.L_31:
        /*00ac*/ 	.byte	0x04, 0x36
        /*00ae*/ 	.short	(.L_33 - .L_32)
.L_32:
        /*00b0*/ 	.word	0x00000008
.L_33:


//--------------------- .nv.callgraph             --------------------------
	.section	.nv.callgraph,"",@"SHT_CUDA_CALLGRAPH"
	.align	4
	.sectionentsize	8
	.align		4
        /*0000*/ 	.word	0x00000000
	.align		4
        /*0004*/ 	.word	0xffffffff
	.align		4
        /*0008*/ 	.word	0x00000000
	.align		4
        /*000c*/ 	.word	0xfffffffe
	.align		4
        /*0010*/ 	.word	0x00000000
	.align		4
        /*0014*/ 	.word	0xfffffffd
	.align		4
        /*0018*/ 	.word	0x00000000
	.align		4
        /*001c*/ 	.word	0xfffffffc


//--------------------- .nv.constant4             --------------------------
	.section	.nv.constant4,"a",@progbits
	.align	8
	.align		8
.nv.constant4:
        /*0000*/ 	.dword	_$_str
	.align		8
        /*0008*/ 	.dword	_$_str_$_2


//--------------------- .text.triton_poi_fused__native_batch_norm_legit_no_training_relu_23 --------------------------
	.section	.text.triton_poi_fused__native_batch_norm_legit_no_training_relu_23,"ax",@progbits
	.align	128
        .global         triton_poi_fused__native_batch_norm_legit_no_training_relu_23
        .type           triton_poi_fused__native_batch_norm_legit_no_training_relu_23,@function
        .size           triton_poi_fused__native_batch_norm_legit_no_training_relu_23,(.L_x_1 - triton_poi_fused__native_batch_norm_legit_no_training_relu_23)
        .other          triton_poi_fused__native_batch_norm_legit_no_training_relu_23,@"STO_CUDA_ENTRY STV_DEFAULT"
triton_poi_fused__native_batch_norm_legit_no_training_relu_23:
.text.triton_poi_fused__native_batch_norm_legit_no_training_relu_23:
[----:B------:R-:W0:Y:S01]  /*0000*/  LDC R1, c[0x0][0x28] ;  /* 0x00000a00ff017b82 */ /* 0x000e220000000800 */
[----:B------:R-:W1:Y:S07]  /*0010*/  S2R R0, SR_TID.X ;  /* 0x0000000000007919 */ /* 0x000e6e0000002100 */
[----:B------:R-:W2:Y:S01]  /*0020*/  LDC.64 R8, c[0x0][0x220] ;  /* 0x00008800ff087b82 */ /* 0x000ea20000000a00 */
[----:B------:R-:W-:Y:S01]  /*0030*/  ULDC.64 UR4, c[0x0][0x208] ;  /* 0x0000820000047ab9 */ /* 0x000fe20000000a00 */
[----:B------:R-:W3:Y:S06]  /*0040*/  S2R R5, SR_CTAID.X ;  /* 0x0000000000057919 */ /* 0x000eec0000002500 */
[----:B------:R-:W4:Y:S08]  /*0050*/  LDC.64 R14, c[0x0][0x218] ;  /* 0x00008600ff0e7b82 */ /* 0x000f300000000a00 */
[----:B------:R-:W5:Y:S08]  /*0060*/  LDC.64 R12, c[0x0][0x210] ;  /* 0x00008400ff0c7b82 */ /* 0x000f700000000a00 */
[----:B------:R-:W4:Y:S01]  /*0070*/  LDC.64 R16, c[0x0][0x228] ;  /* 0x00008a00ff107b82 */ /* 0x000f220000000a00 */
[----:B-1----:R-:W-:-:S07]  /*0080*/  SHF.L.U32 R0, R0, 0x1, RZ ;  /* 0x0000000100007819 */ /* 0x002fce00000006ff */
[----:B------:R-:W1:Y:S01]  /*0090*/  LDC.64 R18, c[0x0][0x230] ;  /* 0x00008c00ff127b82 */ /* 0x000e620000000a00 */
[----:B---3--:R-:W-:Y:S02]  /*00a0*/  SHF.R.S32.HI R3, RZ, 0x17, R5 ;  /* 0x00000017ff037819 */ /* 0x008fe40000011405 */
[----:B------:R-:W-:Y:S02]  /*00b0*/  LOP3.LUT R0, R0, 0xfe, RZ, 0xc0, !PT ;  /* 0x000000fe00007812 */ /* 0x000fe400078ec0ff */
[----:B------:R-:W-:Y:S02]  /*00c0*/  SGXT R3, R3, 0x1 ;  /* 0x000000010303781a */ /* 0x000fe40000000200 */
[----:B------:R-:W-:-:S04]  /*00d0*/  LEA R0, R5, R0, 0x8 ;  /* 0x0000000005007211 */ /* 0x000fc800078e40ff */
[----:B------:R-:W-:Y:S02]  /*00e0*/  LEA.HI R3, R3, R0, RZ, 0x4 ;  /* 0x0000000003037211 */ /* 0x000fe400078f20ff */
[----:B------:R-:W-:Y:S02]  /*00f0*/  ISETP.GE.AND P0, PT, R0, 0x4800, PT ;  /* 0x000048000000780c */ /* 0x000fe40003f06270 */
[----:B------:R-:W-:-:S05]  /*0100*/  SHF.R.S32.HI R3, RZ, 0x4, R3 ;  /* 0x00000004ff037819 */ /* 0x000fca0000011403 */
[----:B------:R-:W-:-:S05]  /*0110*/  IMAD.HI R2, R3, 0x38e38e39, RZ ;  /* 0x38e38e3903027827 */ /* 0x000fca00078e02ff */
[----:B------:R-:W-:-:S04]  /*0120*/  SHF.R.U32.HI R5, RZ, 0x1f, R2 ;  /* 0x0000001fff057819 */ /* 0x000fc80000011602 */
[----:B------:R-:W-:Y:S02]  /*0130*/  LEA.HI.SX32 R2, R2, R5, 0x1a ;  /* 0x0000000502027211 */ /* 0x000fe400078fd2ff */
[----:B------:R-:W-:-:S03]  /*0140*/  CS2R R4, SRZ ;  /* 0x0000000000047805 */ /* 0x000fc6000001ff00 */
[----:B------:R-:W-:-:S04]  /*0150*/  IMAD R11, R2, -0x120, R3 ;  /* 0xfffffee0020b7824 */ /* 0x000fc800078e0203 */
[----:B--2---:R-:W-:-:S05]  /*0160*/  IMAD.WIDE R8, R11, 0x4, R8 ;  /* 0x000000040b087825 */ /* 0x004fca00078e0208 */
[----:B------:R-:W2:Y:S04]  /*0170*/  @!P0 LDG.E.EL R4, desc[UR4][R8.64] ;  /* 0x0000000408048981 */ /* 0x000ea8000c2e1900 */
[----:B------:R3:W2:Y:S01]  /*0180*/  @!P0 LDG.E.EL R5, desc[UR4][R8.64] ;  /* 0x0000000408058981 */ /* 0x0006a2000c2e1900 */
[----:B------:R-:W-:Y:S02]  /*0190*/  CS2R R6, SRZ ;  /* 0x0000000000067805 */ /* 0x000fe4000001ff00 */
[----:B------:R-:W-:Y:S01]  /*01a0*/  CS2R R2, SRZ ;  /* 0x0000000000027805 */ /* 0x000fe2000001ff00 */
[----:B----4-:R-:W-:-:S04]  /*01b0*/  IMAD.WIDE R14, R11, 0x4, R14 ;  /* 0x000000040b0e7825 */ /* 0x010fc800078e020e */
[----:B-----5:R-:W-:Y:S01]  /*01c0*/  IMAD.WIDE R12, R0, 0x4, R12 ;  /* 0x00000004000c7825 */ /* 0x020fe200078e020c */
[----:B------:R-:W4:Y:S01]  /*01d0*/  @!P0 LDG.E.EL R7, desc[UR4][R14.64] ;  /* 0x000000040e078981 */ /* 0x000f22000c2e1900 */
[----:B---3--:R-:W-:Y:S02]  /*01e0*/  CS2R R8, SRZ ;  /* 0x0000000000087805 */ /* 0x008fe4000001ff00 */
[C---:B0-----:R-:W-:Y:S01]  /*01f0*/  IMAD.WIDE R16, R11.reuse, 0x4, R16 ;  /* 0x000000040b107825 */ /* 0x041fe200078e0210 */
[----:B------:R0:W3:Y:S03]  /*0200*/  @!P0 LDG.E.EL R6, desc[UR4][R14.64] ;  /* 0x000000040e068981 */ /* 0x0000e6000c2e1900 */
[----:B-1----:R-:W-:Y:S01]  /*0210*/  IMAD.WIDE R18, R11, 0x4, R18 ;  /* 0x000000040b127825 */ /* 0x002fe200078e0212 */
[----:B------:R1:W4:Y:S01]  /*0220*/  @!P0 LDG.E.64 R2, desc[UR4][R12.64] ;  /* 0x000000040c028981 */ /* 0x000322000c1e1b00 */
[----:B------:R-:W-:-:S03]  /*0230*/  CS2R R10, SRZ ;  /* 0x00000000000a7805 */ /* 0x000fc6000001ff00 */
[----:B------:R-:W5:Y:S04]  /*0240*/  @!P0 LDG.E.EL R9, desc[UR4][R18.64] ;  /* 0x0000000412098981 */ /* 0x000f68000c2e1900 */
[----:B------:R-:W5:Y:S04]  /*0250*/  @!P0 LDG.E.EL R10, desc[UR4][R16.64] ;  /* 0x00000004100a8981 */ /* 0x000f68000c2e1900 */
[----:B------:R-:W3:Y:S04]  /*0260*/  @!P0 LDG.E.EL R11, desc[UR4][R16.64] ;  /* 0x00000004100b8981 */ /* 0x000ee8000c2e1900 */
[----:B------:R-:W3:Y:S01]  /*0270*/  @!P0 LDG.E.EL R8, desc[UR4][R18.64] ;  /* 0x0000000412088981 */ /* 0x000ee2000c2e1900 */
[----:B0-----:R-:W-:Y:S01]  /*0280*/  HFMA2.MMA R14, -RZ, RZ, 1.625, 0 ;  /* 0x3e800000ff0e7435 */ /* 0x001fe200000001ff */
[----:B--2---:R-:W-:Y:S01]  /*0290*/  FADD R4, R4, 9.9999997473787516356e-06 ;  /* 0x3727c5ac04047421 */ /* 0x004fe20000000000 */
[----:B------:R-:W-:-:S03]  /*02a0*/  FADD R5, R5, 9.9999997473787516356e-06 ;  /* 0x3727c5ac05057421 */ /* 0x000fc60000000000 */
[----:B-1----:R-:W0:Y:S08]  /*02b0*/  MUFU.SQRT R12, R4 ;  /* 0x00000004000c7308 */ /* 0x002e300000002000 */
[----:B------:R1:W2:Y:S01]  /*02c0*/  MUFU.SQRT R13, R5 ;  /* 0x00000005000d7308 */ /* 0x0002a20000002000 */
[C---:B0-----:R-:W-:Y:S02]  /*02d0*/  FSETP.GT.AND P1, PT, R12.reuse, 8.50705917302346158658e+37, PT ;  /* 0x7e8000000c00780b */ /* 0x041fe40003f24000 */
[----:B------:R-:W-:Y:S01]  /*02e0*/  FSETP.GEU.AND P3, PT, R12, 1.175494350822287508e-38, PT ;  /* 0x008000000c00780b */ /* 0x000fe20003f6e000 */
[----:B-1----:R-:W0:Y:S01]  /*02f0*/  LDC.64 R4, c[0x0][0x238] ;  /* 0x00008e00ff047b82 */ /* 0x002e220000000a00 */
[----:B--2---:R-:W-:-:S02]  /*0300*/  FSETP.GT.AND P2, PT, R13, 8.50705917302346158658e+37, PT ;  /* 0x7e8000000d00780b */ /* 0x004fc40003f44000 */
[----:B------:R-:W-:-:S07]  /*0310*/  FSETP.GEU.AND P4, PT, R13, 1.175494350822287508e-38, PT ;  /* 0x008000000d00780b */ /* 0x000fce0003f8e000 */
[----:B------:R-:W-:-:S04]  /*0320*/  @P1 FMUL R12, R12, 0.25 ;  /* 0x3e8000000c0c1820 */ /* 0x000fc80000400000 */
[----:B------:R-:W-:Y:S01]  /*0330*/  @!P3 FMUL R12, R12, 16777216 ;  /* 0x4b8000000c0cb820 */ /* 0x000fe20000400000 */
[----:B------:R-:W-:-:S04]  /*0340*/  @P2 FMUL R13, R13, 0.25 ;  /* 0x3e8000000d0d2820 */ /* 0x000fc80000400000 */
[----:B------:R-:W-:Y:S01]  /*0350*/  @!P4 FMUL R13, R13, 16777216 ;  /* 0x4b8000000d0dc820 */ /* 0x000fe20000400000 */
[----:B------:R-:W1:Y:S01]  /*0360*/  MUFU.RCP R12, R12 ;  /* 0x0000000c000c7308 */ /* 0x000e620000001000 */
[----:B------:R-:W-:-:S07]  /*0370*/  FSEL R15, R14, 1, P1 ;  /* 0x3f8000000e0f7808 */ /* 0x000fce0000800000 */
[----:B------:R-:W2:Y:S01]  /*0380*/  MUFU.RCP R13, R13 ;  /* 0x0000000d000d7308 */ /* 0x000ea20000001000 */
[----:B------:R-:W-:Y:S01]  /*0390*/  FSEL R14, R14, 1, P2 ;  /* 0x3f8000000e0e7808 */ /* 0x000fe20001000000 */
[----:B------:R-:W-:-:S04]  /*03a0*/  @!P3 FMUL R15, R15, 16777216 ;  /* 0x4b8000000f0fb820 */ /* 0x000fc80000400000 */
[----:B------:R-:W-:Y:S01]  /*03b0*/  @!P4 FMUL R14, R14, 16777216 ;  /* 0x4b8000000e0ec820 */ /* 0x000fe20000400000 */
[----:B----4-:R-:W-:Y:S01]  /*03c0*/  FADD R2, -R7, R2 ;  /* 0x0000000207027221 */ /* 0x010fe20000000100 */
[----:B---3--:R-:W-:Y:S01]  /*03d0*/  FADD R3, -R6, R3 ;  /* 0x0000000306037221 */ /* 0x008fe20000000100 */
[----:B-1----:R-:W-:Y:S01]  /*03e0*/  FMUL R15, R12, R15 ;  /* 0x0000000f0c0f7220 */ /* 0x002fe20000400000 */
[----:B--2---:R-:W-:-:S03]  /*03f0*/  FMUL R14, R13, R14 ;  /* 0x0000000e0d0e7220 */ /* 0x004fc60000400000 */
[----:B------:R-:W-:Y:S01]  /*0400*/  FMUL R2, R2, R15 ;  /* 0x0000000f02027220 */ /* 0x000fe20000400000 */
[----:B------:R-:W-:-:S03]  /*0410*/  FMUL R3, R3, R14 ;  /* 0x0000000e03037220 */ /* 0x000fc60000400000 */
[----:B-----5:R-:W-:Y:S01]  /*0420*/  FFMA R2, R2, R10, R9 ;  /* 0x0000000a02027223 */ /* 0x020fe20000000009 */
[----:B------:R-:W-:-:S04]  /*0430*/  FFMA R3, R3, R11, R8 ;  /* 0x0000000b03037223 */ /* 0x000fc80000000008 */
[----:B------:R-:W-:Y:S02]  /*0440*/  FSETP.GEU.AND P1, PT, R2, RZ, PT ;  /* 0x000000ff0200720b */ /* 0x000fe40003f2e000 */
[C---:B------:R-:W-:Y:S01]  /*0450*/  FSETP.GEU.AND P2, PT, R3.reuse, RZ, PT ;  /* 0x000000ff0300720b */ /* 0x040fe20003f4e000 */
[----:B0-----:R-:W-:Y:S01]  /*0460*/  IMAD.WIDE R4, R0, 0x4, R4 ;  /* 0x0000000400047825 */ /* 0x001fe200078e0204 */
[----:B------:R-:W-:Y:S02]  /*0470*/  FSEL R2, R2, RZ, P1 ;  /* 0x000000ff02027208 */ /* 0x000fe40000800000 */
[----:B------:R-:W-:Y:S01]  /*0480*/  FSEL R3, R3, RZ, P2 ;  /* 0x000000ff03037208 */ /* 0x000fe20001000000 */
[----:B------:R-:W-:Y:S08]  /*0490*/  @P0 EXIT ;  /* 0x000000000000094d */ /* 0x000ff00003800000 */
[----:B------:R-:W-:Y:S01]  /*04a0*/  STG.E.64 desc[UR4][R4.64], R2 ;  /* 0x0000000204007986 */ /* 0x000fe2000c101b04 */
[----:B------:R-:W-:Y:S05]  /*04b0*/  EXIT ;  /* 0x000000000000794d */ /* 0x000fea0003800000 */
.L_x_0:
[----:B------:R-:W-:-:S00]  /*04c0*/  BRA `(.L_x_0) ;  /* 0xfffffffc00fc7947 */ /* 0x000fc0000383ffff */
[----:B------:R-:W-:-:S00]  /*04d0*/  NOP ;  /* 0x0000000000007918 */ /* 0x000fc00000000000 */
        /* <DEDUP_REMOVED lines=10> */
.L_x_1:


//--------------------- .nv.global.init           --------------------------
	.section	.nv.global.init,"aw",@progbits
.nv.global.init:
	.type		_$_str,@object
	.size		_$_str,(_$_str_$_2 - _$_str)
_$_str:
        /*0000*/ 	.byte	0x5f, 0x5f, 0x43, 0x55, 0x44, 0x41, 0x5f, 0x46, 0x54, 0x5a, 0x00
	.type		_$_str_$_2,@object
	.size		_$_str_$_2,(.L_1 - _$_str_$_2)
_$_str_$_2:
        /*000b*/ 	.byte	0x5f, 0x5f, 0x43, 0x55, 0x44, 0x41, 0x5f, 0x50, 0x52, 0x45, 0x43, 0x5f, 0x53, 0x51, 0x52, 0x54
        /*001b*/ 	.byte	0x00
.L_1:


//--------------------- .nv.constant0.triton_poi_fused__native_batch_norm_legit_no_training_relu_23 --------------------------
	.section	.nv.constant0.triton_poi_fused__native_batch_norm_legit_no_training_relu_23,"a",@progbits
	.sectionflags	@""
	.align	4
.nv.constant0.triton_poi_fused__native_batch_norm_legit_no_training_relu_23:
	.zero		580
